//
// Generated by NVIDIA NVVM Compiler
//
// Compiler Build ID: CL-36424714
// Cuda compilation tools, release 13.0, V13.0.88
// Based on NVVM 20.0.0
//

.version 9.0
.target sm_100
.address_size 64

	// .globl	_Z9ghostRowsPi

.visible .entry _Z9ghostRowsPi(
	.param .u64 .ptr .align 1 _Z9ghostRowsPi_param_0
)
{
	.reg .pred 	%p<2>;
	.reg .b32 	%r<8>;
	.reg .b64 	%rd<5>;

	ld.param.u64 	%rd1, [_Z9ghostRowsPi_param_0];
	mov.u32 	%r2, %ntid.x;
	mov.u32 	%r3, %ctaid.x;
	mov.u32 	%r4, %tid.x;
	mad.lo.s32 	%r1, %r2, %r3, %r4;
	add.s32 	%r5, %r1, 1;
	setp.gt.s32 	%p1, %r5, 16;
	@%p1 bra 	$L__BB0_2;
	cvta.to.global.u64 	%rd2, %rd1;
	mul.wide.s32 	%rd3, %r1, 4;
	add.s64 	%rd4, %rd2, %rd3;
	ld.global.u32 	%r6, [%rd4+76];
	st.global.u32 	[%rd4+1228], %r6;
	ld.global.u32 	%r7, [%rd4+1156];
	st.global.u32 	[%rd4+4], %r7;
$L__BB0_2:
	ret;

}
	// .globl	_Z9ghostColsPi
.visible .entry _Z9ghostColsPi(
	.param .u64 .ptr .align 1 _Z9ghostColsPi_param_0
)
{
	.reg .pred 	%p<2>;
	.reg .b32 	%r<8>;
	.reg .b64 	%rd<5>;

	ld.param.u64 	%rd1, [_Z9ghostColsPi_param_0];
	mov.u32 	%r2, %ntid.x;
	mov.u32 	%r3, %ctaid.x;
	mov.u32 	%r4, %tid.x;
	mad.lo.s32 	%r1, %r2, %r3, %r4;
	setp.gt.s32 	%p1, %r1, 17;
	@%p1 bra 	$L__BB1_2;
	cvta.to.global.u64 	%rd2, %rd1;
	mul.lo.s32 	%r5, %r1, 18;
	mul.wide.s32 	%rd3, %r5, 4;
	add.s64 	%rd4, %rd2, %rd3;
	ld.global.u32 	%r6, [%rd4+4];
	st.global.u32 	[%rd4+68], %r6;
	ld.global.u32 	%r7, [%rd4+64];
	st.global.u32 	[%rd4], %r7;
$L__BB1_2:
	ret;

}
	// .globl	_Z3GOLPiS_
.visible .entry _Z3GOLPiS_(
	.param .u64 .ptr .align 1 _Z3GOLPiS__param_0,
	.param .u64 .ptr .align 1 _Z3GOLPiS__param_1
)
{
	.reg .pred 	%p<12>;
	.reg .b32 	%r<34>;
	.reg .b64 	%rd<22>;

	ld.param.u64 	%rd2, [_Z3GOLPiS__param_0];
	ld.param.u64 	%rd3, [_Z3GOLPiS__param_1];
	cvta.to.global.u64 	%rd1, %rd3;
	mov.u32 	%r6, %ntid.y;
	mov.u32 	%r7, %ctaid.y;
	mov.u32 	%r8, %tid.y;
	mad.lo.s32 	%r1, %r6, %r7, %r8;
	mov.u32 	%r9, %ntid.x;
	mov.u32 	%r10, %ctaid.x;
	mov.u32 	%r11, %tid.x;
	mad.lo.s32 	%r12, %r9, %r10, %r11;
	add.s32 	%r2, %r12, 1;
	setp.gt.u32 	%p1, %r1, 15;
	setp.gt.s32 	%p2, %r2, 16;
	or.pred  	%p3, %p1, %p2;
	@%p3 bra 	$L__BB2_12;
	mul.lo.s32 	%r13, %r1, 18;
	cvta.to.global.u64 	%rd4, %rd2;
	cvt.s64.s32 	%rd5, %r2;
	cvt.u64.u32 	%rd6, %r13;
	add.s64 	%rd7, %rd6, %rd5;
	shl.b64 	%rd8, %rd7, 2;
	add.s64 	%rd9, %rd8, %rd4;
	ld.global.u32 	%r14, [%rd9+144];
	add.s32 	%r3, %r13, %r2;
	mul.wide.s32 	%rd10, %r3, 4;
	add.s64 	%rd11, %rd4, %rd10;
	ld.global.u32 	%r15, [%rd11];
	add.s32 	%r16, %r15, %r14;
	ld.global.u32 	%r17, [%rd11+76];
	add.s32 	%r18, %r16, %r17;
	ld.global.u32 	%r19, [%rd11+68];
	add.s32 	%r20, %r18, %r19;
	ld.global.u32 	%r21, [%rd11+148];
	add.s32 	%r22, %r20, %r21;
	ld.global.u32 	%r23, [%rd11+-4];
	add.s32 	%r24, %r22, %r23;
	ld.global.u32 	%r25, [%rd11+4];
	add.s32 	%r26, %r24, %r25;
	ld.global.u32 	%r27, [%rd11+140];
	add.s32 	%r28, %r26, %r27;
	ld.global.u32 	%r5, [%rd11+72];
	setp.ne.s32 	%p4, %r5, 1;
	setp.gt.s32 	%p5, %r28, 1;
	or.pred  	%p6, %p4, %p5;
	@%p6 bra 	$L__BB2_3;
	add.s64 	%rd21, %rd1, %rd10;
	mov.b32 	%r33, 0;
	st.global.u32 	[%rd21+72], %r33;
	bra.uni 	$L__BB2_12;
$L__BB2_3:
	setp.eq.s32 	%p7, %r5, 0;
	@%p7 bra 	$L__BB2_9;
	setp.ne.s32 	%p8, %r5, 1;
	@%p8 bra 	$L__BB2_11;
	and.b32  	%r30, %r28, -2;
	setp.ne.s32 	%p10, %r30, 2;
	@%p10 bra 	$L__BB2_7;
	add.s64 	%rd17, %rd1, %rd10;
	mov.b32 	%r32, 1;
	st.global.u32 	[%rd17+72], %r32;
	bra.uni 	$L__BB2_12;
$L__BB2_7:
	setp.lt.s32 	%p11, %r28, 4;
	@%p11 bra 	$L__BB2_11;
	add.s64 	%rd15, %rd1, %rd10;
	mov.b32 	%r31, 0;
	st.global.u32 	[%rd15+72], %r31;
	bra.uni 	$L__BB2_12;
$L__BB2_9:
	setp.ne.s32 	%p9, %r28, 3;
	@%p9 bra 	$L__BB2_11;
	add.s64 	%rd13, %rd1, %rd10;
	mov.b32 	%r29, 1;
	st.global.u32 	[%rd13+72], %r29;
	bra.uni 	$L__BB2_12;
$L__BB2_11:
	add.s64 	%rd19, %rd1, %rd10;
	st.global.u32 	[%rd19+72], %r5;
$L__BB2_12:
	ret;

}


// ===== COMPILED SASS (sm_100) =====

	.target	sm_100

	.elftype	@"ET_EXEC"


//--------------------- .note.nv.tkinfo           --------------------------
	.section	.note.nv.tkinfo,"",@"SHT_NOTE"
	.sectionflags	@"SHF_NOTE_NV_TKINFO"
	.tkinfo
        /*0018*/ 	.word	0x00000002
        /*0030*/ 	.string	""
        /*0030*/ 	.string	"ptxas"
        /*0030*/ 	.string	"Cuda compilation tools, release 13.0, V13.0.88"
        /*0030*/ 	.string	"Build cuda_13.0.r13.0/compiler.36424714_0"
        /*0030*/ 	.string	"-arch sm_100 -m 64 "



//--------------------- .note.nv.cuinfo           --------------------------
	.section	.note.nv.cuinfo,"",@"SHT_NOTE"
	.sectionflags	@"SHF_NOTE_NV_CUINFO"
        /*0018*/ 	.short	0x0002
        /*001a*/ 	.short	0x0064
        /*001c*/ 	.short	0x0082
	.zero		2


//--------------------- .nv.info                  --------------------------
	.section	.nv.info,"",@"SHT_CUDA_INFO"
	.align	4


	//----- nvinfo : EIATTR_REGCOUNT
	.align		4
        /*0000*/ 	.byte	0x04, 0x2f
        /*0002*/ 	.short	(.L_1 - .L_0)
	.align		4
.L_0:
        /*0004*/ 	.word	index@(_Z9ghostRowsPi)
        /*0008*/ 	.word	0x0000000a


	//----- nvinfo : EIATTR_FRAME_SIZE
	.align		4
.L_1:
        /*000c*/ 	.byte	0x04, 0x11
        /*000e*/ 	.short	(.L_3 - .L_2)
	.align		4
.L_2:
        /*0010*/ 	.word	index@(_Z9ghostRowsPi)
        /*0014*/ 	.word	0x00000000


	//----- nvinfo : EIATTR_REGCOUNT
	.align		4
.L_3:
        /*0018*/ 	.byte	0x04, 0x2f
        /*001a*/ 	.short	(.L_5 - .L_4)
	.align		4
.L_4:
        /*001c*/ 	.word	index@(_Z9ghostColsPi)
        /*0020*/ 	.word	0x0000000a


	//----- nvinfo : EIATTR_FRAME_SIZE
	.align		4
.L_5:
        /*0024*/ 	.byte	0x04, 0x11
        /*0026*/ 	.short	(.L_7 - .L_6)
	.align		4
.L_6:
        /*0028*/ 	.word	index@(_Z9ghostColsPi)
        /*002c*/ 	.word	0x00000000


	//----- nvinfo : EIATTR_REGCOUNT
	.align		4
.L_7:
        /*0030*/ 	.byte	0x04, 0x2f
        /*0032*/ 	.short	(.L_9 - .L_8)
	.align		4
.L_8:
        /*0034*/ 	.word	index@(_Z3GOLPiS_)
        /*0038*/ 	.word	0x00000011


	//----- nvinfo : EIATTR_FRAME_SIZE
	.align		4
.L_9:
        /*003c*/ 	.byte	0x04, 0x11
        /*003e*/ 	.short	(.L_11 - .L_10)
	.align		4
.L_10:
        /*0040*/ 	.word	index@(_Z3GOLPiS_)
        /*0044*/ 	.word	0x00000000


	//----- nvinfo : EIATTR_MIN_STACK_SIZE
	.align		4
.L_11:
        /*0048*/ 	.byte	0x04, 0x12
        /*004a*/ 	.short	(.L_13 - .L_12)
	.align		4
.L_12:
        /*004c*/ 	.word	index@(_Z3GOLPiS_)
        /*0050*/ 	.word	0x00000000


	//----- nvinfo : EIATTR_MIN_STACK_SIZE
	.align		4
.L_13:
        /*0054*/ 	.byte	0x04, 0x12
        /*0056*/ 	.short	(.L_15 - .L_14)
	.align		4
.L_14:
        /*0058*/ 	.word	index@(_Z9ghostColsPi)
        /*005c*/ 	.word	0x00000000


	//----- nvinfo : EIATTR_MIN_STACK_SIZE
	.align		4
.L_15:
        /*0060*/ 	.byte	0x04, 0x12
        /*0062*/ 	.short	(.L_17 - .L_16)
	.align		4
.L_16:
        /*0064*/ 	.word	index@(_Z9ghostRowsPi)
        /*0068*/ 	.word	0x00000000
.L_17:


//--------------------- .nv.compat                --------------------------
	.section	.nv.compat,"",@"SHT_CUDA_COMPAT_INFO"
	.align	4
        /*0000*/ 	.byte	0x02, 0x09, 0x00, 0x00, 0x02, 0x02, 0x01, 0x00, 0x02, 0x05, 0x05, 0x00, 0x03, 0x07, 0x01, 0x01
        /*0010*/ 	.byte	0x02, 0x03, 0x00, 0x00, 0x02, 0x06, 0x01, 0x00, 0x04, 0x0b, 0x08, 0x00, 0x09, 0x00, 0x00, 0x00
        /*0020*/ 	.byte	0x00, 0x00, 0x00, 0x00


//--------------------- .nv.info._Z3GOLPiS_       --------------------------
	.section	.nv.info._Z3GOLPiS_,"",@"SHT_CUDA_INFO"
	.sectionflags	@""
	.align	4


	//----- nvinfo : EIATTR_CUDA_API_VERSION
	.align		4
        /*0000*/ 	.byte	0x04, 0x37
        /*0002*/ 	.short	(.L_19 - .L_18)
.L_18:
        /*0004*/ 	.word	0x00000082


	//----- nvinfo : EIATTR_KPARAM_INFO
	.align		4
.L_19:
        /*0008*/ 	.byte	0x04, 0x17
        /*000a*/ 	.short	(.L_21 - .L_20)
.L_20:
        /*000c*/ 	.word	0x00000000
        /*0010*/ 	.short	0x0001
        /*0012*/ 	.short	0x0008
        /*0014*/ 	.byte	0x00, 0xf5, 0x21, 0x00


	//----- nvinfo : EIATTR_KPARAM_INFO
	.align		4
.L_21:
        /*0018*/ 	.byte	0x04, 0x17
        /*001a*/ 	.short	(.L_23 - .L_22)
.L_22:
        /*001c*/ 	.word	0x00000000
        /*0020*/ 	.short	0x0000
        /*0022*/ 	.short	0x0000
        /*0024*/ 	.byte	0x00, 0xf5, 0x21, 0x00


	//----- nvinfo : EIATTR_SPARSE_MMA_MASK
	.align		4
.L_23:
        /*0028*/ 	.byte	0x03, 0x50
        /*002a*/ 	.short	0x0000


	//----- nvinfo : EIATTR_MAXREG_COUNT
	.align		4
        /*002c*/ 	.byte	0x03, 0x1b
        /*002e*/ 	.short	0x00ff


	//----- nvinfo : EIATTR_MERCURY_ISA_VERSION
	.align		4
        /*0030*/ 	.byte	0x03, 0x5f
        /*0032*/ 	.short	0x0101


	//----- nvinfo : EIATTR_VRC_CTA_INIT_COUNT
	.align		4
        /*0034*/ 	.byte	0x02, 0x4a
	.zero		1
	.zero		1


	//----- nvinfo : EIATTR_EXIT_INSTR_OFFSETS
	.align		4
        /*0038*/ 	.byte	0x04, 0x1c
        /*003a*/ 	.short	(.L_25 - .L_24)


	//   ....[0]....
.L_24:
        /*003c*/ 	.word	0x000000c0


	//   ....[1]....
        /*0040*/ 	.word	0x00000290


	//   ....[2]....
        /*0044*/ 	.word	0x00000350


	//   ....[3]....
        /*0048*/ 	.word	0x000003b0


	//   ....[4]....
        /*004c*/ 	.word	0x00000410


	//   ....[5]....
        /*0050*/ 	.word	0x00000460


	//----- nvinfo : EIATTR_CRS_STACK_SIZE
	.align		4
.L_25:
        /*0054*/ 	.byte	0x04, 0x1e
        /*0056*/ 	.short	(.L_27 - .L_26)
.L_26:
        /*0058*/ 	.word	0x00000000


	//----- nvinfo : EIATTR_CBANK_PARAM_SIZE
	.align		4
.L_27:
        /*005c*/ 	.byte	0x03, 0x19
        /*005e*/ 	.short	0x0010


	//----- nvinfo : EIATTR_PARAM_CBANK
	.align		4
        /*0060*/ 	.byte	0x04, 0x0a
        /*0062*/ 	.short	(.L_29 - .L_28)
	.align		4
.L_28:
        /*0064*/ 	.word	index@(.nv.constant0._Z3GOLPiS_)
        /*0068*/ 	.short	0x0380
        /*006a*/ 	.short	0x0010


	//----- nvinfo : EIATTR_SW_WAR
	.align		4
.L_29:
        /*006c*/ 	.byte	0x04, 0x36
        /*006e*/ 	.short	(.L_31 - .L_30)
.L_30:
        /*0070*/ 	.word	0x00000008
.L_31:


//--------------------- .nv.info._Z9ghostColsPi   --------------------------
	.section	.nv.info._Z9ghostColsPi,"",@"SHT_CUDA_INFO"
	.sectionflags	@""
	.align	4


	//----- nvinfo : EIATTR_CUDA_API_VERSION
	.align		4
        /*0000*/ 	.byte	0x04, 0x37
        /*0002*/ 	.short	(.L_33 - .L_32)
.L_32:
        /*0004*/ 	.word	0x00000082


	//----- nvinfo : EIATTR_KPARAM_INFO
	.align		4
.L_33:
        /*0008*/ 	.byte	0x04, 0x17
        /*000a*/ 	.short	(.L_35 - .L_34)
.L_34:
        /*000c*/ 	.word	0x00000000
        /*0010*/ 	.short	0x0000
        /*0012*/ 	.short	0x0000
        /*0014*/ 	.byte	0x00, 0xf5, 0x21, 0x00


	//----- nvinfo : EIATTR_SPARSE_MMA_MASK
	.align		4
.L_35:
        /*0018*/ 	.byte	0x03, 0x50
        /*001a*/ 	.short	0x0000


	//----- nvinfo : EIATTR_MAXREG_COUNT
	.align		4
        /*001c*/ 	.byte	0x03, 0x1b
        /*001e*/ 	.short	0x00ff


	//----- nvinfo : EIATTR_MERCURY_ISA_VERSION
	.align		4
        /*0020*/ 	.byte	0x03, 0x5f
        /*0022*/ 	.short	0x0101


	//----- nvinfo : EIATTR_VRC_CTA_INIT_COUNT
	.align		4
        /*0024*/ 	.byte	0x02, 0x4a
	.zero		1
	.zero		1


	//----- nvinfo : EIATTR_EXIT_INSTR_OFFSETS
	.align		4
        /*0028*/ 	.byte	0x04, 0x1c
        /*002a*/ 	.short	(.L_37 - .L_36)


	//   ....[0]....
.L_36:
        /*002c*/ 	.word	0x00000060


	//   ....[1]....
        /*0030*/ 	.word	0x000000f0


	//----- nvinfo : EIATTR_CBANK_PARAM_SIZE
	.align		4
.L_37:
        /*0034*/ 	.byte	0x03, 0x19
        /*0036*/ 	.short	0x0008


	//----- nvinfo : EIATTR_PARAM_CBANK
	.align		4
        /*0038*/ 	.byte	0x04, 0x0a
        /*003a*/ 	.short	(.L_39 - .L_38)
	.align		4
.L_38:
        /*003c*/ 	.word	index@(.nv.constant0._Z9ghostColsPi)
        /*0040*/ 	.short	0x0380
        /*0042*/ 	.short	0x0008


	//----- nvinfo : EIATTR_SW_WAR
	.align		4
.L_39:
        /*0044*/ 	.byte	0x04, 0x36
        /*0046*/ 	.short	(.L_41 - .L_40)
.L_40:
        /*0048*/ 	.word	0x00000008
.L_41:


//--------------------- .nv.info._Z9ghostRowsPi   --------------------------
	.section	.nv.info._Z9ghostRowsPi,"",@"SHT_CUDA_INFO"
	.sectionflags	@""
	.align	4


	//----- nvinfo : EIATTR_CUDA_API_VERSION
	.align		4
        /*0000*/ 	.byte	0x04, 0x37
        /*0002*/ 	.short	(.L_43 - .L_42)
.L_42:
        /*0004*/ 	.word	0x00000082


	//----- nvinfo : EIATTR_KPARAM_INFO
	.align		4
.L_43:
        /*0008*/ 	.byte	0x04, 0x17
        /*000a*/ 	.short	(.L_45 - .L_44)
.L_44:
        /*000c*/ 	.word	0x00000000
        /*0010*/ 	.short	0x0000
        /*0012*/ 	.short	0x0000
        /*0014*/ 	.byte	0x00, 0xf5, 0x21, 0x00


	//----- nvinfo : EIATTR_SPARSE_MMA_MASK
	.align		4
.L_45:
        /*0018*/ 	.byte	0x03, 0x50
        /*001a*/ 	.short	0x0000


	//----- nvinfo : EIATTR_MAXREG_COUNT
	.align		4
        /*001c*/ 	.byte	0x03, 0x1b
        /*001e*/ 	.short	0x00ff


	//----- nvinfo : EIATTR_MERCURY_ISA_VERSION
	.align		4
        /*0020*/ 	.byte	0x03, 0x5f
        /*0022*/ 	.short	0x0101


	//----- nvinfo : EIATTR_VRC_CTA_INIT_COUNT
	.align		4
        /*0024*/ 	.byte	0x02, 0x4a
	.zero		1
	.zero		1


	//----- nvinfo : EIATTR_EXIT_INSTR_OFFSETS
	.align		4
        /*0028*/ 	.byte	0x04, 0x1c
        /*002a*/ 	.short	(.L_47 - .L_46)


	//   ....[0]....
.L_46:
        /*002c*/ 	.word	0x00000070


	//   ....[1]....
        /*0030*/ 	.word	0x000000f0


	//----- nvinfo : EIATTR_CBANK_PARAM_SIZE
	.align		4
.L_47:
        /*0034*/ 	.byte	0x03, 0x19
        /*0036*/ 	.short	0x0008


	//----- nvinfo : EIATTR_PARAM_CBANK
	.align		4
        /*0038*/ 	.byte	0x04, 0x0a
        /*003a*/ 	.short	(.L_49 - .L_48)
	.align		4
.L_48:
        /*003c*/ 	.word	index@(.nv.constant0._Z9ghostRowsPi)
        /*0040*/ 	.short	0x0380
        /*0042*/ 	.short	0x0008


	//----- nvinfo : EIATTR_SW_WAR
	.align		4
.L_49:
        /*0044*/ 	.byte	0x04, 0x36
        /*0046*/ 	.short	(.L_51 - .L_50)
.L_50:
        /*0048*/ 	.word	0x00000008
.L_51:


//--------------------- .nv.callgraph             --------------------------
	.section	.nv.callgraph,"",@"SHT_CUDA_CALLGRAPH"
	.align	4
	.sectionentsize	8
	.align		4
        /*0000*/ 	.word	0x00000000
	.align		4
        /*0004*/ 	.word	0xffffffff
	.align		4
        /*0008*/ 	.word	0x00000000
	.align		4
        /*000c*/ 	.word	0xfffffffe
	.align		4
        /*0010*/ 	.word	0x00000000
	.align		4
        /*0014*/ 	.word	0xfffffffd
	.align		4
        /*0018*/ 	.word	0x00000000
	.align		4
        /*001c*/ 	.word	0xfffffffc


//--------------------- .text._Z3GOLPiS_          --------------------------
	.section	.text._Z3GOLPiS_,"ax",@progbits
	.align	128
        .global         _Z3GOLPiS_
        .type           _Z3GOLPiS_,@function
        .size           _Z3GOLPiS_,(.L_x_6 - _Z3GOLPiS_)
        .other          _Z3GOLPiS_,@"STO_CUDA_ENTRY STV_DEFAULT"
_Z3GOLPiS_:
.text._Z3GOLPiS_:
[----:B------:R-:W-:Y:S01]  /*0000*/  LDC R1, c[0x0][0x37c] ;  /* 0x0000df00ff017b82 */ /* 0x000fe20000000800 */
[----:B------:R-:W0:Y:S01]  /*0010*/  S2R R0, SR_CTAID.X ;  /* 0x0000000000007919 */ /* 0x000e220000002500 */
[----:B------:R-:W1:Y:S01]  /*0020*/  LDCU UR4, c[0x0][0x364] ;  /* 0x00006c80ff0477ac */ /* 0x000e620008000800 */
[----:B------:R-:W0:Y:S01]  /*0030*/  S2R R5, SR_TID.X ;  /* 0x0000000000057919 */ /* 0x000e220000002100 */
[----:B------:R-:W0:Y:S01]  /*0040*/  LDCU UR5, c[0x0][0x360] ;  /* 0x00006c00ff0577ac */ /* 0x000e220008000800 */
[----:B------:R-:W1:Y:S01]  /*0050*/  S2R R3, SR_CTAID.Y ;  /* 0x0000000000037919 */ /* 0x000e620000002600 */
[----:B------:R-:W1:Y:S01]  /*0060*/  S2R R4, SR_TID.Y ;  /* 0x0000000000047919 */ /* 0x000e620000002200 */
[----:B0-----:R-:W-:-:S04]  /*0070*/  IMAD R0, R0, UR5, R5 ;  /* 0x0000000500007c24 */ /* 0x001fc8000f8e0205 */
[----:B------:R-:W-:Y:S02]  /*0080*/  VIADD R2, R0, 0x1 ;  /* 0x0000000100027836 */ /* 0x000fe40000000000 */
[----:B-1----:R-:W-:-:S03]  /*0090*/  IMAD R0, R3, UR4, R4 ;  /* 0x0000000403007c24 */ /* 0x002fc6000f8e0204 */
[----:B------:R-:W-:-:S04]  /*00a0*/  ISETP.GT.AND P0, PT, R2, 0x10, PT ;  /* 0x000000100200780c */ /* 0x000fc80003f04270 */
[----:B------:R-:W-:-:S13]  /*00b0*/  ISETP.GT.U32.OR P0, PT, R0, 0xf, P0 ;  /* 0x0000000f0000780c */ /* 0x000fda0000704470 */
[----:B------:R-:W-:Y:S05]  /*00c0*/  @P0 EXIT ;  /* 0x000000000000094d */ /* 0x000fea0003800000 */
[----:B------:R-:W0:Y:S01]  /*00d0*/  LDC.64 R4, c[0x0][0x380] ;  /* 0x0000e000ff047b82 */ /* 0x000e220000000a00 */
[----:B------:R-:W1:Y:S01]  /*00e0*/  LDCU.64 UR6, c[0x0][0x380] ;  /* 0x00007000ff0677ac */ /* 0x000e620008000a00 */
[----:B------:R-:W-:Y:S01]  /*00f0*/  IMAD R3, R0, 0x12, RZ ;  /* 0x0000001200037824 */ /* 0x000fe200078e02ff */
[----:B------:R-:W2:Y:S03]  /*0100*/  LDCU.64 UR4, c[0x0][0x358] ;  /* 0x00006b00ff0477ac */ /* 0x000ea60008000a00 */
[C---:B------:R-:W-:Y:S01]  /*0110*/  IMAD.IADD R0, R2.reuse, 0x1, R3 ;  /* 0x0000000102007824 */ /* 0x040fe200078e0203 */
[----:B------:R-:W-:-:S04]  /*0120*/  IADD3 R7, P0, PT, R2, R3, RZ ;  /* 0x0000000302077210 */ /* 0x000fc80007f1e0ff */
[----:B------:R-:W-:Y:S02]  /*0130*/  LEA.HI.X.SX32 R2, R2, RZ, 0x1, P0 ;  /* 0x000000ff02027211 */ /* 0x000fe400000f0eff */
[----:B-1----:R-:W-:-:S04]  /*0140*/  LEA R6, P0, R7, UR6, 0x2 ;  /* 0x0000000607067c11 */ /* 0x002fc8000f8010ff */
[----:B------:R-:W-:Y:S01]  /*0150*/  LEA.HI.X R7, R7, UR7, R2, 0x2, P0 ;  /* 0x0000000707077c11 */ /* 0x000fe200080f1402 */
[----:B0-----:R-:W-:-:S04]  /*0160*/  IMAD.WIDE R4, R0, 0x4, R4 ;  /* 0x0000000400047825 */ /* 0x001fc800078e0204 */
[----:B--2---:R-:W2:Y:S04]  /*0170*/  LDG.E R6, desc[UR4][R6.64+0x90] ;  /* 0x0000900406067981 */ /* 0x004ea8000c1e1900 */
[----:B------:R-:W2:Y:S04]  /*0180*/  LDG.E R3, desc[UR4][R4.64] ;  /* 0x0000000404037981 */ /* 0x000ea8000c1e1900 */
[----:B------:R-:W2:Y:S04]  /*0190*/  LDG.E R8, desc[UR4][R4.64+0x4c] ;  /* 0x00004c0404087981 */ /* 0x000ea8000c1e1900 */
[----:B------:R-:W3:Y:S04]  /*01a0*/  LDG.E R10, desc[UR4][R4.64+0x44] ;  /* 0x00004404040a7981 */ /* 0x000ee8000c1e1900 */
[----:B------:R-:W3:Y:S04]  /*01b0*/  LDG.E R9, desc[UR4][R4.64+0x94] ;  /* 0x0000940404097981 */ /* 0x000ee8000c1e1900 */
[----:B------:R-:W4:Y:S04]  /*01c0*/  LDG.E R12, desc[UR4][R4.64+-0x4] ;  /* 0xfffffc04040c7981 */ /* 0x000f28000c1e1900 */
[----:B------:R-:W4:Y:S04]  /*01d0*/  LDG.E R11, desc[UR4][R4.64+0x4] ;  /* 0x00000404040b7981 */ /* 0x000f28000c1e1900 */
[----:B------:R-:W5:Y:S04]  /*01e0*/  LDG.E R14, desc[UR4][R4.64+0x8c] ;  /* 0x00008c04040e7981 */ /* 0x000f68000c1e1900 */
[----:B------:R-:W5:Y:S01]  /*01f0*/  LDG.E R2, desc[UR4][R4.64+0x48] ;  /* 0x0000480404027981 */ /* 0x000f62000c1e1900 */
[----:B--2---:R-:W-:-:S04]  /*0200*/  IADD3 R3, PT, PT, R8, R3, R6 ;  /* 0x0000000308037210 */ /* 0x004fc80007ffe006 */
[----:B---3--:R-:W-:-:S04]  /*0210*/  IADD3 R3, PT, PT, R9, R3, R10 ;  /* 0x0000000309037210 */ /* 0x008fc80007ffe00a */
[----:B----4-:R-:W-:-:S05]  /*0220*/  IADD3 R3, PT, PT, R11, R3, R12 ;  /* 0x000000030b037210 */ /* 0x010fca0007ffe00c */
[----:B-----5:R-:W-:-:S05]  /*0230*/  IMAD.IADD R3, R3, 0x1, R14 ;  /* 0x0000000103037824 */ /* 0x020fca00078e020e */
[----:B------:R-:W-:-:S04]  /*0240*/  ISETP.GT.AND P0, PT, R3, 0x1, PT ;  /* 0x000000010300780c */ /* 0x000fc80003f04270 */
[----:B------:R-:W-:-:S13]  /*0250*/  ISETP.NE.OR P0, PT, R2, 0x1, P0 ;  /* 0x000000010200780c */ /* 0x000fda0000705670 */
[----:B------:R-:W0:Y:S02]  /*0260*/  @!P0 LDC.64 R6, c[0x0][0x388] ;  /* 0x0000e200ff068b82 */ /* 0x000e240000000a00 */
[----:B0-----:R-:W-:-:S05]  /*0270*/  @!P0 IMAD.WIDE R6, R0, 0x4, R6 ;  /* 0x0000000400068825 */ /* 0x001fca00078e0206 */
[----:B------:R0:W-:Y:S01]  /*0280*/  @!P0 STG.E desc[UR4][R6.64+0x48], RZ ;  /* 0x000048ff06008986 */ /* 0x0001e2000c101904 */
[----:B------:R-:W-:Y:S05]  /*0290*/  @!P0 EXIT ;  /* 0x000000000000894d */ /* 0x000fea0003800000 */
[----:B------:R-:W-:Y:S01]  /*02a0*/  ISETP.NE.AND P0, PT, R2, RZ, PT ;  /* 0x000000ff0200720c */ /* 0x000fe20003f05270 */
[----:B------:R-:W-:-:S12]  /*02b0*/  BSSY.RECONVERGENT B0, `(.L_x_0) ;  /* 0x0000017000007945 */ /* 0x000fd80003800200 */
[----:B------:R-:W-:Y:S05]  /*02c0*/  @!P0 BRA `(.L_x_1) ;  /* 0x00000000003c8947 */ /* 0x000fea0003800000 */
[----:B------:R-:W-:-:S13]  /*02d0*/  ISETP.NE.AND P0, PT, R2, 0x1, PT ;  /* 0x000000010200780c */ /* 0x000fda0003f05270 */
[----:B------:R-:W-:Y:S05]  /*02e0*/  @P0 BRA `(.L_x_2) ;  /* 0x00000000004c0947 */ /* 0x000fea0003800000 */
[----:B------:R-:W-:-:S04]  /*02f0*/  LOP3.LUT R4, R3, 0xfffffffe, RZ, 0xc0, !PT ;  /* 0xfffffffe03047812 */ /* 0x000fc800078ec0ff */
[----:B------:R-:W-:-:S13]  /*0300*/  ISETP.NE.AND P0, PT, R4, 0x2, PT ;  /* 0x000000020400780c */ /* 0x000fda0003f05270 */
[----:B------:R-:W1:Y:S01]  /*0310*/  @!P0 LDC.64 R4, c[0x0][0x388] ;  /* 0x0000e200ff048b82 */ /* 0x000e620000000a00 */
[----:B0-----:R-:W-:Y:S02]  /*0320*/  @!P0 IMAD.MOV.U32 R7, RZ, RZ, 0x1 ;  /* 0x00000001ff078424 */ /* 0x001fe400078e00ff */
[----:B-1----:R-:W-:-:S05]  /*0330*/  @!P0 IMAD.WIDE R4, R0, 0x4, R4 ;  /* 0x0000000400048825 */ /* 0x002fca00078e0204 */
[----:B------:R0:W-:Y:S01]  /*0340*/  @!P0 STG.E desc[UR4][R4.64+0x48], R7 ;  /* 0x0000480704008986 */ /* 0x0001e2000c101904 */
[----:B------:R-:W-:Y:S05]  /*0350*/  @!P0 EXIT ;  /* 0x000000000000894d */ /* 0x000fea0003800000 */
[----:B------:R-:W-:-:S13]  /*0360*/  ISETP.GE.AND P0, PT, R3, 0x4, PT ;  /* 0x000000040300780c */ /* 0x000fda0003f06270 */
[----:B------:R-:W-:Y:S05]  /*0370*/  @!P0 BRA `(.L_x_2) ;  /* 0x0000000000288947 */ /* 0x000fea0003800000 */
[----:B------:R-:W1:Y:S02]  /*0380*/  LDC.64 R2, c[0x0][0x388] ;  /* 0x0000e200ff027b82 */ /* 0x000e640000000a00 */
[----:B-1----:R-:W-:-:S05]  /*0390*/  IMAD.WIDE R2, R0, 0x4, R2 ;  /* 0x0000000400027825 */ /* 0x002fca00078e0202 */
[----:B------:R-:W-:Y:S01]  /*03a0*/  STG.E desc[UR4][R2.64+0x48], RZ ;  /* 0x000048ff02007986 */ /* 0x000fe2000c101904 */
[----:B------:R-:W-:Y:S05]  /*03b0*/  EXIT ;  /* 0x000000000000794d */ /* 0x000fea0003800000 */
.L_x_1:
[----:B------:R-:W-:-:S13]  /*03c0*/  ISETP.NE.AND P0, PT, R3, 0x3, PT ;  /* 0x000000030300780c */ /* 0x000fda0003f05270 */
[----:B------:R-:W1:Y:S01]  /*03d0*/  @!P0 LDC.64 R4, c[0x0][0x388] ;  /* 0x0000e200ff048b82 */ /* 0x000e620000000a00 */
[----:B------:R-:W-:Y:S02]  /*03e0*/  @!P0 IMAD.MOV.U32 R3, RZ, RZ, 0x1 ;  /* 0x00000001ff038424 */ /* 0x000fe400078e00ff */
[----:B-1----:R-:W-:-:S05]  /*03f0*/  @!P0 IMAD.WIDE R4, R0, 0x4, R4 ;  /* 0x0000000400048825 */ /* 0x002fca00078e0204 */
[----:B------:R1:W-:Y:S01]  /*0400*/  @!P0 STG.E desc[UR4][R4.64+0x48], R3 ;  /* 0x0000480304008986 */ /* 0x0003e2000c101904 */
[----:B------:R-:W-:Y:S05]  /*0410*/  @!P0 EXIT ;  /* 0x000000000000894d */ /* 0x000fea0003800000 */
.L_x_2:
[----:B------:R-:W-:Y:S05]  /*0420*/  BSYNC.RECONVERGENT B0 ;  /* 0x0000000000007941 */ /* 0x000fea0003800200 */
.L_x_0:
[----:B01----:R-:W0:Y:S02]  /*0430*/  LDC.64 R4, c[0x0][0x388] ;  /* 0x0000e200ff047b82 */ /* 0x003e240000000a00 */
[----:B0-----:R-:W-:-:S05]  /*0440*/  IMAD.WIDE R4, R0, 0x4, R4 ;  /* 0x0000000400047825 */ /* 0x001fca00078e0204 */
[----:B------:R-:W-:Y:S01]  /*0450*/  STG.E desc[UR4][R4.64+0x48], R2 ;  /* 0x0000480204007986 */ /* 0x000fe2000c101904 */
[----:B------:R-:W-:Y:S05]  /*0460*/  EXIT ;  /* 0x000000000000794d */ /* 0x000fea0003800000 */
.L_x_3:
[----:B------:R-:W-:-:S00]  /*0470*/  BRA `(.L_x_3) ;  /* 0xfffffffc00fc7947 */ /* 0x000fc0000383ffff */
[----:B------:R-:W-:-:S00]  /*0480*/  NOP ;  /* 0x0000000000007918 */ /* 0x000fc00000000000 */
[----:B------:R-:W-:-:S00]  /*0490*/  NOP ;  /* 0x0000000000007918 */ /* 0x000fc00000000000 */
[----:B------:R-:W-:-:S00]  /*04a0*/  NOP ;  /* 0x0000000000007918 */ /* 0x000fc00000000000 */
[----:B------:R-:W-:-:S00]  /*04b0*/  NOP ;  /* 0x0000000000007918 */ /* 0x000fc00000000000 */
[----:B------:R-:W-:-:S00]  /*04c0*/  NOP ;  /* 0x0000000000007918 */ /* 0x000fc00000000000 */
[----:B------:R-:W-:-:S00]  /*04d0*/  NOP ;  /* 0x0000000000007918 */ /* 0x000fc00000000000 */
[----:B------:R-:W-:-:S00]  /*04e0*/  NOP ;  /* 0x0000000000007918 */ /* 0x000fc00000000000 */
[----:B------:R-:W-:-:S00]  /*04f0*/  NOP ;  /* 0x0000000000007918 */ /* 0x000fc00000000000 */
.L_x_6:


//--------------------- .text._Z9ghostColsPi      --------------------------
	.section	.text._Z9ghostColsPi,"ax",@progbits
	.align	128
        .global         _Z9ghostColsPi
        .type           _Z9ghostColsPi,@function
        .size           _Z9ghostColsPi,(.L_x_7 - _Z9ghostColsPi)
        .other          _Z9ghostColsPi,@"STO_CUDA_ENTRY STV_DEFAULT"
_Z9ghostColsPi:
.text._Z9ghostColsPi:
[----:B------:R-:W-:Y:S01]  /*0000*/  LDC R1, c[0x0][0x37c] ;  /* 0x0000df00ff017b82 */ /* 0x000fe20000000800 */
[----:B------:R-:W0:Y:S01]  /*0010*/  S2R R0, SR_CTAID.X ;  /* 0x0000000000007919 */ /* 0x000e220000002500 */
[----:B------:R-:W0:Y:S01]  /*0020*/  LDCU UR4, c[0x0][0x360] ;  /* 0x00006c00ff0477ac */ /* 0x000e220008000800 */
[----:B------:R-:W0:Y:S02]  /*0030*/  S2R R3, SR_TID.X ;  /* 0x0000000000037919 */ /* 0x000e240000002100 */
[----:B0-----:R-:W-:-:S05]  /*0040*/  IMAD R0, R0, UR4, R3 ;  /* 0x0000000400007c24 */ /* 0x001fca000f8e0203 */
[----:B------:R-:W-:-:S13]  /*0050*/  ISETP.GT.AND P0, PT, R0, 0x11, PT ;  /* 0x000000110000780c */ /* 0x000fda0003f04270 */
[----:B------:R-:W-:Y:S05]  /*0060*/  @P0 EXIT ;  /* 0x000000000000094d */ /* 0x000fea0003800000 */
[----:B------:R-:W0:Y:S01]  /*0070*/  LDC.64 R2, c[0x0][0x380] ;  /* 0x0000e000ff027b82 */ /* 0x000e220000000a00 */
[----:B------:R-:W1:Y:S01]  /*0080*/  LDCU.64 UR4, c[0x0][0x358] ;  /* 0x00006b00ff0477ac */ /* 0x000e620008000a00 */
[----:B------:R-:W-:-:S04]  /*0090*/  IMAD R5, R0, 0x12, RZ ;  /* 0x0000001200057824 */ /* 0x000fc800078e02ff */
[----:B0-----:R-:W-:-:S05]  /*00a0*/  IMAD.WIDE R2, R5, 0x4, R2 ;  /* 0x0000000405027825 */ /* 0x001fca00078e0202 */
[----:B-1----:R-:W2:Y:S04]  /*00b0*/  LDG.E R5, desc[UR4][R2.64+0x4] ;  /* 0x0000040402057981 */ /* 0x002ea8000c1e1900 */
[----:B------:R-:W3:Y:S04]  /*00c0*/  LDG.E R7, desc[UR4][R2.64+0x40] ;  /* 0x0000400402077981 */ /* 0x000ee8000c1e1900 */
[----:B--2---:R-:W-:Y:S04]  /*00d0*/  STG.E desc[UR4][R2.64+0x44], R5 ;  /* 0x0000440502007986 */ /* 0x004fe8000c101904 */
[----:B---3--:R-:W-:Y:S01]  /*00e0*/  STG.E desc[UR4][R2.64], R7 ;  /* 0x0000000702007986 */ /* 0x008fe2000c101904 */
[----:B------:R-:W-:Y:S05]  /*00f0*/  EXIT ;  /* 0x000000000000794d */ /* 0x000fea0003800000 */
.L_x_4:
        /* <DEDUP_REMOVED lines=16> */
.L_x_7:


//--------------------- .text._Z9ghostRowsPi      --------------------------
	.section	.text._Z9ghostRowsPi,"ax",@progbits
	.align	128
        .global         _Z9ghostRowsPi
        .type           _Z9ghostRowsPi,@function
        .size           _Z9ghostRowsPi,(.L_x_8 - _Z9ghostRowsPi)
        .other          _Z9ghostRowsPi,@"STO_CUDA_ENTRY STV_DEFAULT"
_Z9ghostRowsPi:
.text._Z9ghostRowsPi:
[----:B------:R-:W-:Y:S01]  /*0000*/  LDC R1, c[0x0][0x37c] ;  /* 0x0000df00ff017b82 */ /* 0x000fe20000000800 */
[----:B------:R-:W0:Y:S01]  /*0010*/  S2R R5, SR_CTAID.X ;  /* 0x0000000000057919 */ /* 0x000e220000002500 */
[----:B------:R-:W0:Y:S01]  /*0020*/  LDCU UR4, c[0x0][0x360] ;  /* 0x00006c00ff0477ac */ /* 0x000e220008000800 */
[----:B------:R-:W0:Y:S02]  /*0030*/  S2R R0, SR_TID.X ;  /* 0x0000000000007919 */ /* 0x000e240000002100 */
[----:B0-----:R-:W-:-:S05]  /*0040*/  IMAD R5, R5, UR4, R0 ;  /* 0x0000000405057c24 */ /* 0x001fca000f8e0200 */
[----:B------:R-:W-:-:S04]  /*0050*/  IADD3 R0, PT, PT, R5, 0x1, RZ ;  /* 0x0000000105007810 */ /* 0x000fc80007ffe0ff */
[----:B------:R-:W-:-:S13]  /*0060*/  ISETP.GT.AND P0, PT, R0, 0x10, PT ;  /* 0x000000100000780c */ /* 0x000fda0003f04270 */
[----:B------:R-:W-:Y:S05]  /*0070*/  @P0 EXIT ;  /* 0x000000000000094d */ /* 0x000fea0003800000 */
[----:B------:R-:W0:Y:S01]  /*0080*/  LDC.64 R2, c[0x0][0x380] ;  /* 0x0000e000ff027b82 */ /* 0x000e220000000a00 */
[----:B------:R-:W1:Y:S01]  /*0090*/  LDCU.64 UR4, c[0x0][0x358] ;  /* 0x00006b00ff0477ac */ /* 0x000e620008000a00 */
[----:B0-----:R-:W-:-:S05]  /*00a0*/  IMAD.WIDE R2, R5, 0x4, R2 ;  /* 0x0000000405027825 */ /* 0x001fca00078e0202 */
[----:B-1----:R-:W2:Y:S04]  /*00b0*/  LDG.E R5, desc[UR4][R2.64+0x4c] ;  /* 0x00004c0402057981 */ /* 0x002ea8000c1e1900 */
[----:B------:R-:W3:Y:S04]  /*00c0*/  LDG.E R7, desc[UR4][R2.64+0x484] ;  /* 0x0004840402077981 */ /* 0x000ee8000c1e1900 */
[----:B--2---:R-:W-:Y:S04]  /*00d0*/  STG.E desc[UR4][R2.64+0x4cc], R5 ;  /* 0x0004cc0502007986 */ /* 0x004fe8000c101904 */
[----:B---3--:R-:W-:Y:S01]  /*00e0*/  STG.E desc[UR4][R2.64+0x4], R7 ;  /* 0x0000040702007986 */ /* 0x008fe2000c101904 */
[----:B------:R-:W-:Y:S05]  /*00f0*/  EXIT ;  /* 0x000000000000794d */ /* 0x000fea0003800000 */
.L_x_5:
        /* <DEDUP_REMOVED lines=16> */
.L_x_8:


//--------------------- .nv.shared.reserved.0     --------------------------
	.section	.nv.shared.reserved.0,"aw",@nobits
	.weak		__nv_reservedSMEM_offset_0_alias
	.size		__nv_reservedSMEM_offset_0_alias, 0, 64
	.other		__nv_reservedSMEM_offset_0_alias,@"STO_CUDA_RESERVED_SHARED STV_DEFAULT"
__nv_reservedSMEM_offset_0_alias:
	.zero		0
	.zero		64


//--------------------- .nv.constant0._Z3GOLPiS_  --------------------------
	.section	.nv.constant0._Z3GOLPiS_,"a",@progbits
	.sectionflags	@""
	.align	4
.nv.constant0._Z3GOLPiS_:
	.zero		912


//--------------------- .nv.constant0._Z9ghostColsPi --------------------------
	.section	.nv.constant0._Z9ghostColsPi,"a",@progbits
	.sectionflags	@""
	.align	4
.nv.constant0._Z9ghostColsPi:
	.zero		904


//--------------------- .nv.constant0._Z9ghostRowsPi --------------------------
	.section	.nv.constant0._Z9ghostRowsPi,"a",@progbits
	.sectionflags	@""
	.align	4
.nv.constant0._Z9ghostRowsPi:
	.zero		904


//--------------------- SYMBOLS --------------------------

	.type		.nv.reservedSmem.offset0,@object
	.size		.nv.reservedSmem.offset0,0x4
